//
// Generated by NVIDIA NVVM Compiler
//
// Compiler Build ID: CL-36424714
// Cuda compilation tools, release 13.0, V13.0.88
// Based on NVVM 20.0.0
//

.version 9.0
.target sm_100
.address_size 64

	// .globl	_Z12vecMulKernelPKfS0_Pfi

.visible .entry _Z12vecMulKernelPKfS0_Pfi(
	.param .u64 .ptr .align 1 _Z12vecMulKernelPKfS0_Pfi_param_0,
	.param .u64 .ptr .align 1 _Z12vecMulKernelPKfS0_Pfi_param_1,
	.param .u64 .ptr .align 1 _Z12vecMulKernelPKfS0_Pfi_param_2,
	.param .u32 _Z12vecMulKernelPKfS0_Pfi_param_3
)
{
	.reg .pred 	%p<2>;
	.reg .b32 	%r<5>;
	.reg .b32 	%f<4>;
	.reg .b64 	%rd<11>;

	ld.param.u64 	%rd1, [_Z12vecMulKernelPKfS0_Pfi_param_0];
	ld.param.u64 	%rd2, [_Z12vecMulKernelPKfS0_Pfi_param_1];
	ld.param.u64 	%rd3, [_Z12vecMulKernelPKfS0_Pfi_param_2];
	mov.u32 	%r2, %ctaid.x;
	mov.u32 	%r3, %ntid.x;
	mov.u32 	%r4, %tid.x;
	mad.lo.s32 	%r1, %r2, %r3, %r4;
	setp.gt.s32 	%p1, %r1, 999;
	@%p1 bra 	$L__BB0_2;
	cvta.to.global.u64 	%rd4, %rd1;
	cvta.to.global.u64 	%rd5, %rd2;
	cvta.to.global.u64 	%rd6, %rd3;
	mul.wide.s32 	%rd7, %r1, 4;
	add.s64 	%rd8, %rd4, %rd7;
	ld.global.f32 	%f1, [%rd8];
	add.s64 	%rd9, %rd5, %rd7;
	ld.global.f32 	%f2, [%rd9];
	mul.f32 	%f3, %f1, %f2;
	add.s64 	%rd10, %rd6, %rd7;
	st.global.f32 	[%rd10], %f3;
$L__BB0_2:
	ret;

}


// ===== COMPILED SASS (sm_100) =====

	.target	sm_100

	.elftype	@"ET_EXEC"


//--------------------- .note.nv.tkinfo           --------------------------
	.section	.note.nv.tkinfo,"",@"SHT_NOTE"
	.sectionflags	@"SHF_NOTE_NV_TKINFO"
	.tkinfo
        /*0018*/ 	.word	0x00000002
        /*0030*/ 	.string	""
        /*0030*/ 	.string	"ptxas"
        /*0030*/ 	.string	"Cuda compilation tools, release 13.0, V13.0.88"
        /*0030*/ 	.string	"Build cuda_13.0.r13.0/compiler.36424714_0"
        /*0030*/ 	.string	"-arch sm_100 -m 64 "



//--------------------- .note.nv.cuinfo           --------------------------
	.section	.note.nv.cuinfo,"",@"SHT_NOTE"
	.sectionflags	@"SHF_NOTE_NV_CUINFO"
        /*0018*/ 	.short	0x0002
        /*001a*/ 	.short	0x0064
        /*001c*/ 	.short	0x0082
	.zero		2


//--------------------- .nv.info                  --------------------------
	.section	.nv.info,"",@"SHT_CUDA_INFO"
	.align	4


	//----- nvinfo : EIATTR_REGCOUNT
	.align		4
        /*0000*/ 	.byte	0x04, 0x2f
        /*0002*/ 	.short	(.L_1 - .L_0)
	.align		4
.L_0:
        /*0004*/ 	.word	index@(_Z12vecMulKernelPKfS0_Pfi)
        /*0008*/ 	.word	0x0000000c


	//----- nvinfo : EIATTR_FRAME_SIZE
	.align		4
.L_1:
        /*000c*/ 	.byte	0x04, 0x11
        /*000e*/ 	.short	(.L_3 - .L_2)
	.align		4
.L_2:
        /*0010*/ 	.word	index@(_Z12vecMulKernelPKfS0_Pfi)
        /*0014*/ 	.word	0x00000000


	//----- nvinfo : EIATTR_MIN_STACK_SIZE
	.align		4
.L_3:
        /*0018*/ 	.byte	0x04, 0x12
        /*001a*/ 	.short	(.L_5 - .L_4)
	.align		4
.L_4:
        /*001c*/ 	.word	index@(_Z12vecMulKernelPKfS0_Pfi)
        /*0020*/ 	.word	0x00000000
.L_5:


//--------------------- .nv.compat                --------------------------
	.section	.nv.compat,"",@"SHT_CUDA_COMPAT_INFO"
	.align	4
        /*0000*/ 	.byte	0x02, 0x09, 0x00, 0x00, 0x02, 0x02, 0x01, 0x00, 0x02, 0x05, 0x05, 0x00, 0x03, 0x07, 0x01, 0x01
        /*0010*/ 	.byte	0x02, 0x03, 0x00, 0x00, 0x02, 0x06, 0x01, 0x00, 0x04, 0x0b, 0x08, 0x00, 0x09, 0x00, 0x00, 0x00
        /*0020*/ 	.byte	0x00, 0x00, 0x00, 0x00


//--------------------- .nv.info._Z12vecMulKernelPKfS0_Pfi --------------------------
	.section	.nv.info._Z12vecMulKernelPKfS0_Pfi,"",@"SHT_CUDA_INFO"
	.sectionflags	@""
	.align	4


	//----- nvinfo : EIATTR_CUDA_API_VERSION
	.align		4
        /*0000*/ 	.byte	0x04, 0x37
        /*0002*/ 	.short	(.L_7 - .L_6)
.L_6:
        /*0004*/ 	.word	0x00000082


	//----- nvinfo : EIATTR_KPARAM_INFO
	.align		4
.L_7:
        /*0008*/ 	.byte	0x04, 0x17
        /*000a*/ 	.short	(.L_9 - .L_8)
.L_8:
        /*000c*/ 	.word	0x00000000
        /*0010*/ 	.short	0x0003
        /*0012*/ 	.short	0x0018
        /*0014*/ 	.byte	0x00, 0xf0, 0x11, 0x00


	//----- nvinfo : EIATTR_KPARAM_INFO
	.align		4
.L_9:
        /*0018*/ 	.byte	0x04, 0x17
        /*001a*/ 	.short	(.L_11 - .L_10)
.L_10:
        /*001c*/ 	.word	0x00000000
        /*0020*/ 	.short	0x0002
        /*0022*/ 	.short	0x0010
        /*0024*/ 	.byte	0x00, 0xf5, 0x21, 0x00


	//----- nvinfo : EIATTR_KPARAM_INFO
	.align		4
.L_11:
        /*0028*/ 	.byte	0x04, 0x17
        /*002a*/ 	.short	(.L_13 - .L_12)
.L_12:
        /*002c*/ 	.word	0x00000000
        /*0030*/ 	.short	0x0001
        /*0032*/ 	.short	0x0008
        /*0034*/ 	.byte	0x00, 0xf5, 0x21, 0x00


	//----- nvinfo : EIATTR_KPARAM_INFO
	.align		4
.L_13:
        /*0038*/ 	.byte	0x04, 0x17
        /*003a*/ 	.short	(.L_15 - .L_14)
.L_14:
        /*003c*/ 	.word	0x00000000
        /*0040*/ 	.short	0x0000
        /*0042*/ 	.short	0x0000
        /*0044*/ 	.byte	0x00, 0xf5, 0x21, 0x00


	//----- nvinfo : EIATTR_SPARSE_MMA_MASK
	.align		4
.L_15:
        /*0048*/ 	.byte	0x03, 0x50
        /*004a*/ 	.short	0x0000


	//----- nvinfo : EIATTR_MAXREG_COUNT
	.align		4
        /*004c*/ 	.byte	0x03, 0x1b
        /*004e*/ 	.short	0x00ff


	//----- nvinfo : EIATTR_MERCURY_ISA_VERSION
	.align		4
        /*0050*/ 	.byte	0x03, 0x5f
        /*0052*/ 	.short	0x0101


	//----- nvinfo : EIATTR_VRC_CTA_INIT_COUNT
	.align		4
        /*0054*/ 	.byte	0x02, 0x4a
	.zero		1
	.zero		1


	//----- nvinfo : EIATTR_EXIT_INSTR_OFFSETS
	.align		4
        /*0058*/ 	.byte	0x04, 0x1c
        /*005a*/ 	.short	(.L_17 - .L_16)


	//   ....[0]....
.L_16:
        /*005c*/ 	.word	0x00000060


	//   ....[1]....
        /*0060*/ 	.word	0x00000120


	//----- nvinfo : EIATTR_CBANK_PARAM_SIZE
	.align		4
.L_17:
        /*0064*/ 	.byte	0x03, 0x19
        /*0066*/ 	.short	0x001c


	//----- nvinfo : EIATTR_PARAM_CBANK
	.align		4
        /*0068*/ 	.byte	0x04, 0x0a
        /*006a*/ 	.short	(.L_19 - .L_18)
	.align		4
.L_18:
        /*006c*/ 	.word	index@(.nv.constant0._Z12vecMulKernelPKfS0_Pfi)
        /*0070*/ 	.short	0x0380
        /*0072*/ 	.short	0x001c


	//----- nvinfo : EIATTR_SW_WAR
	.align		4
.L_19:
        /*0074*/ 	.byte	0x04, 0x36
        /*0076*/ 	.short	(.L_21 - .L_20)
.L_20:
        /*0078*/ 	.word	0x00000008
.L_21:


//--------------------- .nv.callgraph             --------------------------
	.section	.nv.callgraph,"",@"SHT_CUDA_CALLGRAPH"
	.align	4
	.sectionentsize	8
	.align		4
        /*0000*/ 	.word	0x00000000
	.align		4
        /*0004*/ 	.word	0xffffffff
	.align		4
        /*0008*/ 	.word	0x00000000
	.align		4
        /*000c*/ 	.word	0xfffffffe
	.align		4
        /*0010*/ 	.word	0x00000000
	.align		4
        /*0014*/ 	.word	0xfffffffd
	.align		4
        /*0018*/ 	.word	0x00000000
	.align		4
        /*001c*/ 	.word	0xfffffffc


//--------------------- .text._Z12vecMulKernelPKfS0_Pfi --------------------------
	.section	.text._Z12vecMulKernelPKfS0_Pfi,"ax",@progbits
	.align	128
        .global         _Z12vecMulKernelPKfS0_Pfi
        .type           _Z12vecMulKernelPKfS0_Pfi,@function
        .size           _Z12vecMulKernelPKfS0_Pfi,(.L_x_1 - _Z12vecMulKernelPKfS0_Pfi)
        .other          _Z12vecMulKernelPKfS0_Pfi,@"STO_CUDA_ENTRY STV_DEFAULT"
_Z12vecMulKernelPKfS0_Pfi:
.text._Z12vecMulKernelPKfS0_Pfi:
[----:B------:R-:W-:Y:S01]  /*0000*/  LDC R1, c[0x0][0x37c] ;  /* 0x0000df00ff017b82 */ /* 0x000fe20000000800 */
[----:B------:R-:W0:Y:S07]  /*0010*/  S2R R0, SR_TID.X ;  /* 0x0000000000007919 */ /* 0x000e2e0000002100 */
[----:B------:R-:W0:Y:S08]  /*0020*/  S2UR UR4, SR_CTAID.X ;  /* 0x00000000000479c3 */ /* 0x000e300000002500 */
[----:B------:R-:W0:Y:S02]  /*0030*/  LDC R9, c[0x0][0x360] ;  /* 0x0000d800ff097b82 */ /* 0x000e240000000800 */
[----:B0-----:R-:W-:-:S05]  /*0040*/  IMAD R9, R9, UR4, R0 ;  /* 0x0000000409097c24 */ /* 0x001fca000f8e0200 */
[----:B------:R-:W-:-:S13]  /*0050*/  ISETP.GT.AND P0, PT, R9, 0x3e7, PT ;  /* 0x000003e70900780c */ /* 0x000fda0003f04270 */
[----:B------:R-:W-:Y:S05]  /*0060*/  @P0 EXIT ;  /* 0x000000000000094d */ /* 0x000fea0003800000 */
[----:B------:R-:W0:Y:S01]  /*0070*/  LDC.64 R2, c[0x0][0x380] ;  /* 0x0000e000ff027b82 */ /* 0x000e220000000a00 */
[----:B------:R-:W1:Y:S07]  /*0080*/  LDCU.64 UR4, c[0x0][0x358] ;  /* 0x00006b00ff0477ac */ /* 0x000e6e0008000a00 */
[----:B------:R-:W2:Y:S08]  /*0090*/  LDC.64 R4, c[0x0][0x388] ;  /* 0x0000e200ff047b82 */ /* 0x000eb00000000a00 */
[----:B------:R-:W3:Y:S01]  /*00a0*/  LDC.64 R6, c[0x0][0x390] ;  /* 0x0000e400ff067b82 */ /* 0x000ee20000000a00 */
[----:B0-----:R-:W-:-:S06]  /*00b0*/  IMAD.WIDE R2, R9, 0x4, R2 ;  /* 0x0000000409027825 */ /* 0x001fcc00078e0202 */
[----:B-1----:R-:W4:Y:S01]  /*00c0*/  LDG.E R2, desc[UR4][R2.64] ;  /* 0x0000000402027981 */ /* 0x002f22000c1e1900 */
[----:B--2---:R-:W-:-:S06]  /*00d0*/  IMAD.WIDE R4, R9, 0x4, R4 ;  /* 0x0000000409047825 */ /* 0x004fcc00078e0204 */
[----:B------:R-:W4:Y:S01]  /*00e0*/  LDG.E R5, desc[UR4][R4.64] ;  /* 0x0000000404057981 */ /* 0x000f22000c1e1900 */
[----:B---3--:R-:W-:-:S04]  /*00f0*/  IMAD.WIDE R6, R9, 0x4, R6 ;  /* 0x0000000409067825 */ /* 0x008fc800078e0206 */
[----:B----4-:R-:W-:-:S05]  /*0100*/  FMUL R9, R2, R5 ;  /* 0x0000000502097220 */ /* 0x010fca0000400000 */
[----:B------:R-:W-:Y:S01]  /*0110*/  STG.E desc[UR4][R6.64], R9 ;  /* 0x0000000906007986 */ /* 0x000fe2000c101904 */
[----:B------:R-:W-:Y:S05]  /*0120*/  EXIT ;  /* 0x000000000000794d */ /* 0x000fea0003800000 */
.L_x_0:
[----:B------:R-:W-:-:S00]  /*0130*/  BRA `(.L_x_0) ;  /* 0xfffffffc00fc7947 */ /* 0x000fc0000383ffff */
[----:B------:R-:W-:-:S00]  /*0140*/  NOP ;  /* 0x0000000000007918 */ /* 0x000fc00000000000 */
        /* <DEDUP_REMOVED lines=11> */
.L_x_1:


//--------------------- .nv.shared.reserved.0     --------------------------
	.section	.nv.shared.reserved.0,"aw",@nobits
	.weak		__nv_reservedSMEM_offset_0_alias
	.size		__nv_reservedSMEM_offset_0_alias, 0, 64
	.other		__nv_reservedSMEM_offset_0_alias,@"STO_CUDA_RESERVED_SHARED STV_DEFAULT"
__nv_reservedSMEM_offset_0_alias:
	.zero		0
	.zero		64


//--------------------- .nv.constant0._Z12vecMulKernelPKfS0_Pfi --------------------------
	.section	.nv.constant0._Z12vecMulKernelPKfS0_Pfi,"a",@progbits
	.sectionflags	@""
	.align	4
.nv.constant0._Z12vecMulKernelPKfS0_Pfi:
	.zero		924


//--------------------- SYMBOLS --------------------------

	.type		.nv.reservedSmem.offset0,@object
	.size		.nv.reservedSmem.offset0,0x4
